//
// Generated by NVIDIA NVVM Compiler
//
// Compiler Build ID: CL-36424714
// Cuda compilation tools, release 13.0, V13.0.88
// Based on NVVM 20.0.0
//

.version 9.0
.target sm_100
.address_size 64

	// .globl	_Z21linear_regression_gpuPfS_S_iif

.visible .entry _Z21linear_regression_gpuPfS_S_iif(
	.param .u64 .ptr .align 1 _Z21linear_regression_gpuPfS_S_iif_param_0,
	.param .u64 .ptr .align 1 _Z21linear_regression_gpuPfS_S_iif_param_1,
	.param .u64 .ptr .align 1 _Z21linear_regression_gpuPfS_S_iif_param_2,
	.param .u32 _Z21linear_regression_gpuPfS_S_iif_param_3,
	.param .u32 _Z21linear_regression_gpuPfS_S_iif_param_4,
	.param .f32 _Z21linear_regression_gpuPfS_S_iif_param_5
)
{
	.reg .pred 	%p<5>;
	.reg .b32 	%r<16>;
	.reg .b32 	%f<26>;
	.reg .b64 	%rd<10>;

	ld.param.u64 	%rd4, [_Z21linear_regression_gpuPfS_S_iif_param_0];
	ld.param.u64 	%rd5, [_Z21linear_regression_gpuPfS_S_iif_param_1];
	ld.param.u64 	%rd6, [_Z21linear_regression_gpuPfS_S_iif_param_2];
	ld.param.u32 	%r7, [_Z21linear_regression_gpuPfS_S_iif_param_3];
	ld.param.u32 	%r8, [_Z21linear_regression_gpuPfS_S_iif_param_4];
	ld.param.f32 	%f9, [_Z21linear_regression_gpuPfS_S_iif_param_5];
	setp.lt.s32 	%p1, %r8, 1;
	@%p1 bra 	$L__BB0_6;
	cvta.to.global.u64 	%rd1, %rd6;
	mov.u32 	%r10, %ctaid.x;
	mov.u32 	%r11, %ntid.x;
	mov.u32 	%r12, %tid.x;
	mad.lo.s32 	%r1, %r10, %r11, %r12;
	mov.u32 	%r13, %nctaid.x;
	mul.lo.s32 	%r2, %r11, %r13;
	neg.f32 	%f1, %f9;
	cvt.rn.f32.s32 	%f2, %r7;
	cvta.to.global.u64 	%rd2, %rd4;
	cvta.to.global.u64 	%rd3, %rd5;
	mov.b32 	%r14, 0;
$L__BB0_2:
	setp.ge.s32 	%p2, %r1, %r7;
	mov.f32 	%f24, 0f00000000;
	mov.f32 	%f25, %f24;
	@%p2 bra 	$L__BB0_5;
	mov.f32 	%f25, 0f00000000;
	mov.u32 	%r15, %r1;
	mov.f32 	%f24, %f25;
$L__BB0_4:
	mul.wide.s32 	%rd7, %r15, 4;
	add.s64 	%rd8, %rd2, %rd7;
	ld.global.f32 	%f12, [%rd8];
	fma.rn.f32 	%f13, %f12, 0f00000000, 0f00000000;
	add.s64 	%rd9, %rd3, %rd7;
	ld.global.f32 	%f14, [%rd9];
	sub.f32 	%f15, %f13, %f14;
	add.f32 	%f24, %f24, %f15;
	fma.rn.f32 	%f25, %f12, %f15, %f25;
	add.s32 	%r15, %r15, %r2;
	setp.lt.s32 	%p3, %r15, %r7;
	@%p3 bra 	$L__BB0_4;
$L__BB0_5:
	div.rn.f32 	%f16, %f24, %f2;
	mul.f32 	%f17, %f16, %f1;
	atom.global.add.f32 	%f18, [%rd1], %f17;
	div.rn.f32 	%f19, %f25, %f2;
	mul.f32 	%f20, %f19, %f1;
	atom.global.add.f32 	%f21, [%rd1+4], %f20;
	add.s32 	%r14, %r14, 1;
	setp.ne.s32 	%p4, %r14, %r8;
	@%p4 bra 	$L__BB0_2;
$L__BB0_6:
	ret;

}


// ===== COMPILED SASS (sm_100) =====

	.target	sm_100

	.elftype	@"ET_EXEC"


//--------------------- .note.nv.tkinfo           --------------------------
	.section	.note.nv.tkinfo,"",@"SHT_NOTE"
	.sectionflags	@"SHF_NOTE_NV_TKINFO"
	.tkinfo
        /*0018*/ 	.word	0x00000002
        /*0030*/ 	.string	""
        /*0030*/ 	.string	"ptxas"
        /*0030*/ 	.string	"Cuda compilation tools, release 13.0, V13.0.88"
        /*0030*/ 	.string	"Build cuda_13.0.r13.0/compiler.36424714_0"
        /*0030*/ 	.string	"-arch sm_100 -m 64 "



//--------------------- .note.nv.cuinfo           --------------------------
	.section	.note.nv.cuinfo,"",@"SHT_NOTE"
	.sectionflags	@"SHF_NOTE_NV_CUINFO"
        /*0018*/ 	.short	0x0002
        /*001a*/ 	.short	0x0064
        /*001c*/ 	.short	0x0082
	.zero		2


//--------------------- .nv.info                  --------------------------
	.section	.nv.info,"",@"SHT_CUDA_INFO"
	.align	4


	//----- nvinfo : EIATTR_REGCOUNT
	.align		4
        /*0000*/ 	.byte	0x04, 0x2f
        /*0002*/ 	.short	(.L_1 - .L_0)
	.align		4
.L_0:
        /*0004*/ 	.word	index@(_Z21linear_regression_gpuPfS_S_iif)
        /*0008*/ 	.word	0x00000013


	//----- nvinfo : EIATTR_FRAME_SIZE
	.align		4
.L_1:
        /*000c*/ 	.byte	0x04, 0x11
        /*000e*/ 	.short	(.L_3 - .L_2)
	.align		4
.L_2:
        /*0010*/ 	.word	index@($__internal_0_$__cuda_sm3x_div_rn_noftz_f32_slowpath)
        /*0014*/ 	.word	0x00000000


	//----- nvinfo : EIATTR_FRAME_SIZE
	.align		4
.L_3:
        /*0018*/ 	.byte	0x04, 0x11
        /*001a*/ 	.short	(.L_5 - .L_4)
	.align		4
.L_4:
        /*001c*/ 	.word	index@(_Z21linear_regression_gpuPfS_S_iif)
        /*0020*/ 	.word	0x00000000


	//----- nvinfo : EIATTR_MIN_STACK_SIZE
	.align		4
.L_5:
        /*0024*/ 	.byte	0x04, 0x12
        /*0026*/ 	.short	(.L_7 - .L_6)
	.align		4
.L_6:
        /*0028*/ 	.word	index@(_Z21linear_regression_gpuPfS_S_iif)
        /*002c*/ 	.word	0x00000000
.L_7:


//--------------------- .nv.compat                --------------------------
	.section	.nv.compat,"",@"SHT_CUDA_COMPAT_INFO"
	.align	4
        /*0000*/ 	.byte	0x02, 0x09, 0x00, 0x00, 0x02, 0x02, 0x01, 0x00, 0x02, 0x05, 0x05, 0x00, 0x03, 0x07, 0x01, 0x01
        /*0010*/ 	.byte	0x02, 0x03, 0x00, 0x00, 0x02, 0x06, 0x01, 0x00, 0x04, 0x0b, 0x08, 0x00, 0x01, 0x00, 0x00, 0x00
        /*0020*/ 	.byte	0x00, 0x00, 0x00, 0x00


//--------------------- .nv.info._Z21linear_regression_gpuPfS_S_iif --------------------------
	.section	.nv.info._Z21linear_regression_gpuPfS_S_iif,"",@"SHT_CUDA_INFO"
	.sectionflags	@""
	.align	4


	//----- nvinfo : EIATTR_CUDA_API_VERSION
	.align		4
        /*0000*/ 	.byte	0x04, 0x37
        /*0002*/ 	.short	(.L_9 - .L_8)
.L_8:
        /*0004*/ 	.word	0x00000082


	//----- nvinfo : EIATTR_KPARAM_INFO
	.align		4
.L_9:
        /*0008*/ 	.byte	0x04, 0x17
        /*000a*/ 	.short	(.L_11 - .L_10)
.L_10:
        /*000c*/ 	.word	0x00000000
        /*0010*/ 	.short	0x0005
        /*0012*/ 	.short	0x0020
        /*0014*/ 	.byte	0x00, 0xf0, 0x11, 0x00


	//----- nvinfo : EIATTR_KPARAM_INFO
	.align		4
.L_11:
        /*0018*/ 	.byte	0x04, 0x17
        /*001a*/ 	.short	(.L_13 - .L_12)
.L_12:
        /*001c*/ 	.word	0x00000000
        /*0020*/ 	.short	0x0004
        /*0022*/ 	.short	0x001c
        /*0024*/ 	.byte	0x00, 0xf0, 0x11, 0x00


	//----- nvinfo : EIATTR_KPARAM_INFO
	.align		4
.L_13:
        /*0028*/ 	.byte	0x04, 0x17
        /*002a*/ 	.short	(.L_15 - .L_14)
.L_14:
        /*002c*/ 	.word	0x00000000
        /*0030*/ 	.short	0x0003
        /*0032*/ 	.short	0x0018
        /*0034*/ 	.byte	0x00, 0xf0, 0x11, 0x00


	//----- nvinfo : EIATTR_KPARAM_INFO
	.align		4
.L_15:
        /*0038*/ 	.byte	0x04, 0x17
        /*003a*/ 	.short	(.L_17 - .L_16)
.L_16:
        /*003c*/ 	.word	0x00000000
        /*0040*/ 	.short	0x0002
        /*0042*/ 	.short	0x0010
        /*0044*/ 	.byte	0x00, 0xf5, 0x21, 0x00


	//----- nvinfo : EIATTR_KPARAM_INFO
	.align		4
.L_17:
        /*0048*/ 	.byte	0x04, 0x17
        /*004a*/ 	.short	(.L_19 - .L_18)
.L_18:
        /*004c*/ 	.word	0x00000000
        /*0050*/ 	.short	0x0001
        /*0052*/ 	.short	0x0008
        /*0054*/ 	.byte	0x00, 0xf5, 0x21, 0x00


	//----- nvinfo : EIATTR_KPARAM_INFO
	.align		4
.L_19:
        /*0058*/ 	.byte	0x04, 0x17
        /*005a*/ 	.short	(.L_21 - .L_20)
.L_20:
        /*005c*/ 	.word	0x00000000
        /*0060*/ 	.short	0x0000
        /*0062*/ 	.short	0x0000
        /*0064*/ 	.byte	0x00, 0xf5, 0x21, 0x00


	//----- nvinfo : EIATTR_SPARSE_MMA_MASK
	.align		4
.L_21:
        /*0068*/ 	.byte	0x03, 0x50
        /*006a*/ 	.short	0x0000


	//----- nvinfo : EIATTR_MAXREG_COUNT
	.align		4
        /*006c*/ 	.byte	0x03, 0x1b
        /*006e*/ 	.short	0x00ff


	//----- nvinfo : EIATTR_MERCURY_ISA_VERSION
	.align		4
        /*0070*/ 	.byte	0x03, 0x5f
        /*0072*/ 	.short	0x0101


	//----- nvinfo : EIATTR_VRC_CTA_INIT_COUNT
	.align		4
        /*0074*/ 	.byte	0x02, 0x4a
	.zero		1
	.zero		1


	//----- nvinfo : EIATTR_EXIT_INSTR_OFFSETS
	.align		4
        /*0078*/ 	.byte	0x04, 0x1c
        /*007a*/ 	.short	(.L_23 - .L_22)


	//   ....[0]....
.L_22:
        /*007c*/ 	.word	0x00000030


	//   ....[1]....
        /*0080*/ 	.word	0x000004e0


	//----- nvinfo : EIATTR_CRS_STACK_SIZE
	.align		4
.L_23:
        /*0084*/ 	.byte	0x04, 0x1e
        /*0086*/ 	.short	(.L_25 - .L_24)
.L_24:
        /*0088*/ 	.word	0x00000000


	//----- nvinfo : EIATTR_CBANK_PARAM_SIZE
	.align		4
.L_25:
        /*008c*/ 	.byte	0x03, 0x19
        /*008e*/ 	.short	0x0024


	//----- nvinfo : EIATTR_PARAM_CBANK
	.align		4
        /*0090*/ 	.byte	0x04, 0x0a
        /*0092*/ 	.short	(.L_27 - .L_26)
	.align		4
.L_26:
        /*0094*/ 	.word	index@(.nv.constant0._Z21linear_regression_gpuPfS_S_iif)
        /*0098*/ 	.short	0x0380
        /*009a*/ 	.short	0x0024


	//----- nvinfo : EIATTR_SW_WAR
	.align		4
.L_27:
        /*009c*/ 	.byte	0x04, 0x36
        /*009e*/ 	.short	(.L_29 - .L_28)
.L_28:
        /*00a0*/ 	.word	0x00000008
.L_29:


//--------------------- .nv.callgraph             --------------------------
	.section	.nv.callgraph,"",@"SHT_CUDA_CALLGRAPH"
	.align	4
	.sectionentsize	8
	.align		4
        /*0000*/ 	.word	0x00000000
	.align		4
        /*0004*/ 	.word	0xffffffff
	.align		4
        /*0008*/ 	.word	0x00000000
	.align		4
        /*000c*/ 	.word	0xfffffffe
	.align		4
        /*0010*/ 	.word	0x00000000
	.align		4
        /*0014*/ 	.word	0xfffffffd
	.align		4
        /*0018*/ 	.word	0x00000000
	.align		4
        /*001c*/ 	.word	0xfffffffc


//--------------------- .text._Z21linear_regression_gpuPfS_S_iif --------------------------
	.section	.text._Z21linear_regression_gpuPfS_S_iif,"ax",@progbits
	.align	128
        .global         _Z21linear_regression_gpuPfS_S_iif
        .type           _Z21linear_regression_gpuPfS_S_iif,@function
        .size           _Z21linear_regression_gpuPfS_S_iif,(.L_x_20 - _Z21linear_regression_gpuPfS_S_iif)
        .other          _Z21linear_regression_gpuPfS_S_iif,@"STO_CUDA_ENTRY STV_DEFAULT"
_Z21linear_regression_gpuPfS_S_iif:
.text._Z21linear_regression_gpuPfS_S_iif:
[----:B------:R-:W-:Y:S08]  /*0000*/  LDC R1, c[0x0][0x37c] ;  /* 0x0000df00ff017b82 */ /* 0x000ff00000000800 */
[----:B------:R-:W0:Y:S02]  /*0010*/  LDC R0, c[0x0][0x39c] ;  /* 0x0000e700ff007b82 */ /* 0x000e240000000800 */
[----:B0-----:R-:W-:-:S13]  /*0020*/  ISETP.GE.AND P0, PT, R0, 0x1, PT ;  /* 0x000000010000780c */ /* 0x001fda0003f06270 */
[----:B------:R-:W-:Y:S05]  /*0030*/  @!P0 EXIT ;  /* 0x000000000000894d */ /* 0x000fea0003800000 */
[----:B------:R-:W0:Y:S01]  /*0040*/  S2R R3, SR_TID.X ;  /* 0x0000000000037919 */ /* 0x000e220000002100 */
[----:B------:R-:W0:Y:S01]  /*0050*/  S2UR UR4, SR_CTAID.X ;  /* 0x00000000000479c3 */ /* 0x000e220000002500 */
[----:B------:R-:W1:Y:S01]  /*0060*/  LDCU UR6, c[0x0][0x398] ;  /* 0x00007300ff0677ac */ /* 0x000e620008000800 */
[----:B------:R-:W2:Y:S06]  /*0070*/  LDCU.64 UR8, c[0x0][0x358] ;  /* 0x00006b00ff0877ac */ /* 0x000eac0008000a00 */
[----:B------:R-:W0:Y:S01]  /*0080*/  LDC R4, c[0x0][0x360] ;  /* 0x0000d800ff047b82 */ /* 0x000e220000000800 */
[----:B------:R-:W3:Y:S01]  /*0090*/  LDCU UR5, c[0x0][0x370] ;  /* 0x00006e00ff0577ac */ /* 0x000ee20008000800 */
[C---:B0-----:R-:W-:Y:S01]  /*00a0*/  IMAD R2, R4.reuse, UR4, R3 ;  /* 0x0000000404027c24 */ /* 0x041fe2000f8e0203 */
[----:B-1----:R-:W-:Y:S01]  /*00b0*/  I2FP.F32.S32 R3, UR6 ;  /* 0x0000000600037c45 */ /* 0x002fe20008201400 */
[----:B---3--:R-:W-:Y:S01]  /*00c0*/  IMAD R4, R4, UR5, RZ ;  /* 0x0000000504047c24 */ /* 0x008fe2000f8e02ff */
[----:B--2---:R-:W-:-:S06]  /*00d0*/  UMOV UR4, URZ ;  /* 0x000000ff00047c82 */ /* 0x004fcc0008000000 */
.L_x_7:
[----:B0-----:R-:W0:Y:S01]  /*00e0*/  LDCU.64 UR6, c[0x0][0x398] ;  /* 0x00007300ff0677ac */ /* 0x001e220008000a00 */
[----:B------:R-:W1:Y:S01]  /*00f0*/  MUFU.RCP R0, R3 ;  /* 0x0000000300007308 */ /* 0x000e620000001000 */
[----:B------:R-:W-:Y:S01]  /*0100*/  BSSY.RECONVERGENT B0, `(.L_x_0) ;  /* 0x0000019000007945 */ /* 0x000fe20003800200 */
[----:B------:R-:W-:Y:S01]  /*0110*/  IMAD.MOV.U32 R16, RZ, RZ, RZ ;  /* 0x000000ffff107224 */ /* 0x000fe200078e00ff */
[----:B------:R-:W-:Y:S01]  /*0120*/  UIADD3 UR4, UPT, UPT, UR4, 0x1, URZ ;  /* 0x0000000104047890 */ /* 0x000fe2000fffe0ff */
[----:B------:R-:W-:Y:S01]  /*0130*/  IMAD.MOV.U32 R10, RZ, RZ, RZ ;  /* 0x000000ffff0a7224 */ /* 0x000fe200078e00ff */
[----:B0-----:R-:W-:Y:S01]  /*0140*/  ISETP.GE.AND P0, PT, R2, UR6, PT ;  /* 0x0000000602007c0c */ /* 0x001fe2000bf06270 */
[----:B-1----:R-:W-:Y:S01]  /*0150*/  FFMA R5, -R3, R0, 1 ;  /* 0x3f80000003057423 */ /* 0x002fe20000000100 */
[----:B------:R-:W-:-:S03]  /*0160*/  UISETP.NE.AND UP1, UPT, UR4, UR7, UPT ;  /* 0x000000070400728c */ /* 0x000fc6000bf25270 */
[----:B------:R-:W-:-:S08]  /*0170*/  FFMA R0, R0, R5, R0 ;  /* 0x0000000500007223 */ /* 0x000fd00000000000 */
[----:B------:R-:W-:Y:S05]  /*0180*/  @P0 BRA `(.L_x_1) ;  /* 0x0000000000400947 */ /* 0x000fea0003800000 */
[----:B------:R-:W0:Y:S01]  /*0190*/  LDC.64 R6, c[0x0][0x380] ;  /* 0x0000e000ff067b82 */ /* 0x000e220000000a00 */
[----:B------:R-:W-:Y:S02]  /*01a0*/  IMAD.MOV.U32 R10, RZ, RZ, RZ ;  /* 0x000000ffff0a7224 */ /* 0x000fe400078e00ff */
[----:B------:R-:W-:Y:S02]  /*01b0*/  IMAD.MOV.U32 R5, RZ, RZ, R2 ;  /* 0x000000ffff057224 */ /* 0x000fe400078e0002 */
[----:B------:R-:W-:-:S03]  /*01c0*/  IMAD.MOV.U32 R16, RZ, RZ, RZ ;  /* 0x000000ffff107224 */ /* 0x000fc600078e00ff */
[----:B------:R-:W1:Y:S04]  /*01d0*/  LDC.64 R8, c[0x0][0x388] ;  /* 0x0000e200ff087b82 */ /* 0x000e680000000a00 */
.L_x_2:
[----:B0-----:R-:W-:-:S04]  /*01e0*/  IMAD.WIDE R12, R5, 0x4, R6 ;  /* 0x00000004050c7825 */ /* 0x001fc800078e0206 */
[----:B-1----:R-:W-:Y:S02]  /*01f0*/  IMAD.WIDE R14, R5, 0x4, R8 ;  /* 0x00000004050e7825 */ /* 0x002fe400078e0208 */
[----:B------:R-:W2:Y:S04]  /*0200*/  LDG.E R13, desc[UR8][R12.64] ;  /* 0x000000080c0d7981 */ /* 0x000ea8000c1e1900 */
[----:B------:R-:W3:Y:S01]  /*0210*/  LDG.E R14, desc[UR8][R14.64] ;  /* 0x000000080e0e7981 */ /* 0x000ee2000c1e1900 */
[----:B------:R-:W-:-:S04]  /*0220*/  IADD3 R5, PT, PT, R4, R5, RZ ;  /* 0x0000000504057210 */ /* 0x000fc80007ffe0ff */
[----:B------:R-:W-:Y:S01]  /*0230*/  ISETP.GE.AND P0, PT, R5, UR6, PT ;  /* 0x0000000605007c0c */ /* 0x000fe2000bf06270 */
[----:B--2---:R-:W-:-:S04]  /*0240*/  FFMA R11, RZ, R13, RZ ;  /* 0x0000000dff0b7223 */ /* 0x004fc800000000ff */
[----:B---3--:R-:W-:-:S04]  /*0250*/  FADD R11, R11, -R14 ;  /* 0x8000000e0b0b7221 */ /* 0x008fc80000000000 */
[----:B------:R-:W-:Y:S01]  /*0260*/  FFMA R10, R13, R11, R10 ;  /* 0x0000000b0d0a7223 */ /* 0x000fe2000000000a */
[----:B------:R-:W-:-:S03]  /*0270*/  FADD R16, R11, R16 ;  /* 0x000000100b107221 */ /* 0x000fc60000000000 */
[----:B------:R-:W-:Y:S05]  /*0280*/  @!P0 BRA `(.L_x_2) ;  /* 0xfffffffc00d48947 */ /* 0x000fea000383ffff */
.L_x_1:
[----:B------:R-:W-:Y:S05]  /*0290*/  BSYNC.RECONVERGENT B0 ;  /* 0x0000000000007941 */ /* 0x000fea0003800200 */
.L_x_0:
[----:B------:R-:W0:Y:S01]  /*02a0*/  FCHK P0, R16, R3 ;  /* 0x0000000310007302 */ /* 0x000e220000000000 */
[----:B------:R-:W-:Y:S01]  /*02b0*/  FFMA R5, R0, R16, RZ ;  /* 0x0000001000057223 */ /* 0x000fe200000000ff */
[----:B------:R-:W-:Y:S03]  /*02c0*/  BSSY.RECONVERGENT B0, `(.L_x_3) ;  /* 0x0000007000007945 */ /* 0x000fe60003800200 */
[----:B------:R-:W-:-:S04]  /*02d0*/  FFMA R6, -R3, R5, R16 ;  /* 0x0000000503067223 */ /* 0x000fc80000000110 */
[----:B------:R-:W-:Y:S01]  /*02e0*/  FFMA R0, R0, R6, R5 ;  /* 0x0000000600007223 */ /* 0x000fe20000000005 */
[----:B0-----:R-:W-:Y:S06]  /*02f0*/  @!P0 BRA `(.L_x_4) ;  /* 0x00000000000c8947 */ /* 0x001fec0003800000 */
[----:B------:R-:W-:Y:S01]  /*0300*/  IMAD.MOV.U32 R0, RZ, RZ, R16 ;  /* 0x000000ffff007224 */ /* 0x000fe200078e0010 */
[----:B------:R-:W-:-:S07]  /*0310*/  MOV R6, 0x330 ;  /* 0x0000033000067802 */ /* 0x000fce0000000f00 */
[----:B------:R-:W-:Y:S05]  /*0320*/  CALL.REL.NOINC `($__internal_0_$__cuda_sm3x_div_rn_noftz_f32_slowpath) ;  /* 0x0000000000707944 */ /* 0x000fea0003c00000 */
.L_x_4:
[----:B------:R-:W-:Y:S05]  /*0330*/  BSYNC.RECONVERGENT B0 ;  /* 0x0000000000007941 */ /* 0x000fea0003800200 */
.L_x_3:
[----:B------:R-:W0:Y:S01]  /*0340*/  LDCU UR5, c[0x0][0x3a0] ;  /* 0x00007400ff0577ac */ /* 0x000e220008000800 */
[----:B------:R-:W1:Y:S01]  /*0350*/  LDC.64 R6, c[0x0][0x390] ;  /* 0x0000e400ff067b82 */ /* 0x000e620000000a00 */
[----:B0-----:R-:W-:Y:S02]  /*0360*/  FMUL R5, R0, -UR5 ;  /* 0x8000000500057c20 */ /* 0x001fe40008400000 */
[----:B------:R-:W0:Y:S08]  /*0370*/  MUFU.RCP R0, R3 ;  /* 0x0000000300007308 */ /* 0x000e300000001000 */
[----:B------:R-:W2:Y:S01]  /*0380*/  FCHK P0, R10, R3 ;  /* 0x000000030a007302 */ /* 0x000ea20000000000 */
[----:B-1----:R1:W-:Y:S01]  /*0390*/  REDG.E.ADD.F32.FTZ.RN.STRONG.GPU desc[UR8][R6.64], R5 ;  /* 0x00000005060079a6 */ /* 0x0023e2000c12f308 */
[----:B------:R-:W-:Y:S01]  /*03a0*/  BSSY.RECONVERGENT B0, `(.L_x_5) ;  /* 0x000000a000007945 */ /* 0x000fe20003800200 */
[----:B0-----:R-:W-:-:S04]  /*03b0*/  FFMA R9, -R3, R0, 1 ;  /* 0x3f80000003097423 */ /* 0x001fc80000000100 */
[----:B------:R-:W-:-:S04]  /*03c0*/  FFMA R0, R0, R9, R0 ;  /* 0x0000000900007223 */ /* 0x000fc80000000000 */
[----:B------:R-:W-:-:S04]  /*03d0*/  FFMA R9, R0, R10, RZ ;  /* 0x0000000a00097223 */ /* 0x000fc800000000ff */
[----:B------:R-:W-:-:S04]  /*03e0*/  FFMA R8, -R3, R9, R10 ;  /* 0x0000000903087223 */ /* 0x000fc8000000010a */
[----:B------:R-:W-:Y:S01]  /*03f0*/  FFMA R0, R0, R8, R9 ;  /* 0x0000000800007223 */ /* 0x000fe20000000009 */
[----:B-12---:R-:W-:Y:S06]  /*0400*/  @!P0 BRA `(.L_x_6) ;  /* 0x00000000000c8947 */ /* 0x006fec0003800000 */
[----:B------:R-:W-:Y:S01]  /*0410*/  IMAD.MOV.U32 R0, RZ, RZ, R10 ;  /* 0x000000ffff007224 */ /* 0x000fe200078e000a */
[----:B------:R-:W-:-:S07]  /*0420*/  MOV R6, 0x440 ;  /* 0x0000044000067802 */ /* 0x000fce0000000f00 */
[----:B------:R-:W-:Y:S05]  /*0430*/  CALL.REL.NOINC `($__internal_0_$__cuda_sm3x_div_rn_noftz_f32_slowpath) ;  /* 0x00000000002c7944 */ /* 0x000fea0003c00000 */
.L_x_6:
[----:B------:R-:W-:Y:S05]  /*0440*/  BSYNC.RECONVERGENT B0 ;  /* 0x0000000000007941 */ /* 0x000fea0003800200 */
.L_x_5:
[----:B------:R-:W0:Y:S01]  /*0450*/  LDCU.64 UR6, c[0x0][0x390] ;  /* 0x00007200ff0677ac */ /* 0x000e220008000a00 */
[----:B------:R-:W1:Y:S01]  /*0460*/  LDCU UR10, c[0x0][0x3a0] ;  /* 0x00007400ff0a77ac */ /* 0x000e620008000800 */
[----:B0-----:R-:W-:-:S04]  /*0470*/  UIADD3 UR5, UP0, UPT, UR6, 0x4, URZ ;  /* 0x0000000406057890 */ /* 0x001fc8000ff1e0ff */
[----:B------:R-:W-:Y:S01]  /*0480*/  UIADD3.X UR6, UPT, UPT, URZ, UR7, URZ, UP0, !UPT ;  /* 0x00000007ff067290 */ /* 0x000fe200087fe4ff */
[----:B-1----:R-:W-:Y:S01]  /*0490*/  FMUL R5, R0, -UR10 ;  /* 0x8000000a00057c20 */ /* 0x002fe20008400000 */
[----:B------:R-:W-:-:S04]  /*04a0*/  IMAD.U32 R6, RZ, RZ, UR5 ;  /* 0x00000005ff067e24 */ /* 0x000fc8000f8e00ff */
[----:B------:R-:W-:-:S05]  /*04b0*/  IMAD.U32 R7, RZ, RZ, UR6 ;  /* 0x00000006ff077e24 */ /* 0x000fca000f8e00ff */
[----:B------:R0:W-:Y:S01]  /*04c0*/  REDG.E.ADD.F32.FTZ.RN.STRONG.GPU desc[UR8][R6.64], R5 ;  /* 0x00000005060079a6 */ /* 0x0001e2000c12f308 */
[----:B------:R-:W-:Y:S05]  /*04d0*/  BRA.U UP1, `(.L_x_7) ;  /* 0xfffffffd01007547 */ /* 0x000fea000b83ffff */
[----:B------:R-:W-:Y:S05]  /*04e0*/  EXIT ;  /* 0x000000000000794d */ /* 0x000fea0003800000 */
        .weak           $__internal_0_$__cuda_sm3x_div_rn_noftz_f32_slowpath
        .type           $__internal_0_$__cuda_sm3x_div_rn_noftz_f32_slowpath,@function
        .size           $__internal_0_$__cuda_sm3x_div_rn_noftz_f32_slowpath,(.L_x_20 - $__internal_0_$__cuda_sm3x_div_rn_noftz_f32_slowpath)
$__internal_0_$__cuda_sm3x_div_rn_noftz_f32_slowpath:
[--C-:B------:R-:W-:Y:S01]  /*04f0*/  SHF.R.U32.HI R7, RZ, 0x17, R3.reuse ;  /* 0x00000017ff077819 */ /* 0x100fe20000011603 */
[----:B------:R-:W-:Y:S01]  /*0500*/  BSSY.RECONVERGENT B1, `(.L_x_8) ;  /* 0x0000063000017945 */ /* 0x000fe20003800200 */
[----:B------:R-:W-:Y:S02]  /*0510*/  SHF.R.U32.HI R5, RZ, 0x17, R0 ;  /* 0x00000017ff057819 */ /* 0x000fe40000011600 */
[----:B------:R-:W-:Y:S02]  /*0520*/  LOP3.LUT R14, R7, 0xff, RZ, 0xc0, !PT ;  /* 0x000000ff070e7812 */ /* 0x000fe400078ec0ff */
[----:B------:R-:W-:Y:S01]  /*0530*/  LOP3.LUT R12, R5, 0xff, RZ, 0xc0, !PT ;  /* 0x000000ff050c7812 */ /* 0x000fe200078ec0ff */
[----:B------:R-:W-:Y:S01]  /*0540*/  IMAD.MOV.U32 R5, RZ, RZ, R3 ;  /* 0x000000ffff057224 */ /* 0x000fe200078e0003 */
[----:B------:R-:W-:-:S03]  /*0550*/  IADD3 R9, PT, PT, R14, -0x1, RZ ;  /* 0xffffffff0e097810 */ /* 0x000fc60007ffe0ff */
[----:B------:R-:W-:Y:S01]  /*0560*/  VIADD R8, R12, 0xffffffff ;  /* 0xffffffff0c087836 */ /* 0x000fe20000000000 */
[----:B------:R-:W-:-:S04]  /*0570*/  ISETP.GT.U32.AND P0, PT, R9, 0xfd, PT ;  /* 0x000000fd0900780c */ /* 0x000fc80003f04070 */
[----:B------:R-:W-:-:S13]  /*0580*/  ISETP.GT.U32.OR P0, PT, R8, 0xfd, P0 ;  /* 0x000000fd0800780c */ /* 0x000fda0000704470 */
[----:B------:R-:W-:Y:S01]  /*0590*/  @!P0 IMAD.MOV.U32 R7, RZ, RZ, RZ ;  /* 0x000000ffff078224 */ /* 0x000fe200078e00ff */
[----:B------:R-:W-:Y:S06]  /*05a0*/  @!P0 BRA `(.L_x_9) ;  /* 0x00000000005c8947 */ /* 0x000fec0003800000 */
[----:B------:R-:W-:Y:S02]  /*05b0*/  FSETP.GTU.FTZ.AND P0, PT, |R0|, +INF , PT ;  /* 0x7f8000000000780b */ /* 0x000fe40003f1c200 */
[----:B------:R-:W-:-:S04]  /*05c0*/  FSETP.GTU.FTZ.AND P1, PT, |R3|, +INF , PT ;  /* 0x7f8000000300780b */ /* 0x000fc80003f3c200 */
[----:B------:R-:W-:-:S13]  /*05d0*/  PLOP3.LUT P0, PT, P0, P1, PT, 0xf8, 0x8f ;  /* 0x00000000008f781c */ /* 0x000fda0000703f70 */
[----:B------:R-:W-:Y:S05]  /*05e0*/  @P0 BRA `(.L_x_10) ;  /* 0x00000004004c0947 */ /* 0x000fea0003800000 */
[----:B------:R-:W-:-:S13]  /*05f0*/  LOP3.LUT P0, RZ, R5, 0x7fffffff, R0, 0xc8, !PT ;  /* 0x7fffffff05ff7812 */ /* 0x000fda000780c800 */
[----:B------:R-:W-:Y:S05]  /*0600*/  @!P0 BRA `(.L_x_11) ;  /* 0x00000004003c8947 */ /* 0x000fea0003800000 */
[C---:B------:R-:W-:Y:S02]  /*0610*/  FSETP.NEU.FTZ.AND P2, PT, |R0|.reuse, +INF , PT ;  /* 0x7f8000000000780b */ /* 0x040fe40003f5d200 */
[----:B------:R-:W-:Y:S02]  /*0620*/  FSETP.NEU.FTZ.AND P1, PT, |R3|, +INF , PT ;  /* 0x7f8000000300780b */ /* 0x000fe40003f3d200 */
[----:B------:R-:W-:-:S11]  /*0630*/  FSETP.NEU.FTZ.AND P0, PT, |R0|, +INF , PT ;  /* 0x7f8000000000780b */ /* 0x000fd60003f1d200 */
[----:B------:R-:W-:Y:S05]  /*0640*/  @!P1 BRA !P2, `(.L_x_11) ;  /* 0x00000004002c9947 */ /* 0x000fea0005000000 */
[----:B------:R-:W-:-:S04]  /*0650*/  LOP3.LUT P2, RZ, R0, 0x7fffffff, RZ, 0xc0, !PT ;  /* 0x7fffffff00ff7812 */ /* 0x000fc8000784c0ff */
[----:B------:R-:W-:-:S13]  /*0660*/  PLOP3.LUT P1, PT, P1, P2, PT, 0x2f, 0xf2 ;  /* 0x0000000000f2781c */ /* 0x000fda0000f24577 */
[----:B------:R-:W-:Y:S05]  /*0670*/  @P1 BRA `(.L_x_12) ;  /* 0x0000000400181947 */ /* 0x000fea0003800000 */
[----:B------:R-:W-:-:S04]  /*0680*/  LOP3.LUT P1, RZ, R5, 0x7fffffff, RZ, 0xc0, !PT ;  /* 0x7fffffff05ff7812 */ /* 0x000fc8000782c0ff */
[----:B------:R-:W-:-:S13]  /*0690*/  PLOP3.LUT P0, PT, P0, P1, PT, 0x2f, 0xf2 ;  /* 0x0000000000f2781c */ /* 0x000fda0000702577 */
[----:B------:R-:W-:Y:S05]  /*06a0*/  @P0 BRA `(.L_x_13) ;  /* 0x0000000400000947 */ /* 0x000fea0003800000 */
[----:B------:R-:W-:Y:S02]  /*06b0*/  ISETP.GE.AND P0, PT, R8, RZ, PT ;  /* 0x000000ff0800720c */ /* 0x000fe40003f06270 */
[----:B------:R-:W-:-:S11]  /*06c0*/  ISETP.GE.AND P1, PT, R9, RZ, PT ;  /* 0x000000ff0900720c */ /* 0x000fd60003f26270 */
[----:B------:R-:W-:Y:S01]  /*06d0*/  @P0 IMAD.MOV.U32 R7, RZ, RZ, RZ ;  /* 0x000000ffff070224 */ /* 0x000fe200078e00ff */
[----:B------:R-:W-:Y:S01]  /*06e0*/  @!P0 MOV R7, 0xffffffc0 ;  /* 0xffffffc000078802 */ /* 0x000fe20000000f00 */
[----:B------:R-:W-:Y:S01]  /*06f0*/  @!P0 FFMA R0, R0, 1.84467440737095516160e+19, RZ ;  /* 0x5f80000000008823 */ /* 0x000fe200000000ff */
[----:B------:R-:W-:-:S03]  /*0700*/  @!P1 FFMA R5, R3, 1.84467440737095516160e+19, RZ ;  /* 0x5f80000003059823 */ /* 0x000fc600000000ff */
[----:B------:R-:W-:-:S07]  /*0710*/  @!P1 VIADD R7, R7, 0x40 ;  /* 0x0000004007079836 */ /* 0x000fce0000000000 */
.L_x_9:
[----:B------:R-:W-:Y:S01]  /*0720*/  LEA R8, R14, 0xc0800000, 0x17 ;  /* 0xc08000000e087811 */ /* 0x000fe200078eb8ff */
[----:B------:R-:W-:Y:S04]  /*0730*/  BSSY.RECONVERGENT B2, `(.L_x_14) ;  /* 0x0000036000027945 */ /* 0x000fe80003800200 */
[----:B------:R-:W-:Y:S02]  /*0740*/  IMAD.IADD R8, R5, 0x1, -R8 ;  /* 0x0000000105087824 */ /* 0x000fe400078e0a08 */
[----:B------:R-:W-:Y:S02]  /*0750*/  VIADD R5, R12, 0xffffff81 ;  /* 0xffffff810c057836 */ /* 0x000fe40000000000 */
[----:B------:R0:W1:Y:S01]  /*0760*/  MUFU.RCP R9, R8 ;  /* 0x0000000800097308 */ /* 0x0000620000001000 */
[----:B------:R-:W-:Y:S01]  /*0770*/  FADD.FTZ R11, -R8, -RZ ;  /* 0x800000ff080b7221 */ /* 0x000fe20000010100 */
[C---:B------:R-:W-:Y:S01]  /*0780*/  IMAD R0, R5.reuse, -0x800000, R0 ;  /* 0xff80000005007824 */ /* 0x040fe200078e0200 */
[----:B0-----:R-:W-:-:S05]  /*0790*/  IADD3 R8, PT, PT, R5, 0x7f, -R14 ;  /* 0x0000007f05087810 */ /* 0x001fca0007ffe80e */
[----:B------:R-:W-:Y:S02]  /*07a0*/  IMAD.IADD R8, R8, 0x1, R7 ;  /* 0x0000000108087824 */ /* 0x000fe400078e0207 */
[----:B-1----:R-:W-:-:S04]  /*07b0*/  FFMA R12, R9, R11, 1 ;  /* 0x3f800000090c7423 */ /* 0x002fc8000000000b */
[----:B------:R-:W-:-:S04]  /*07c0*/  FFMA R16, R9, R12, R9 ;  /* 0x0000000c09107223 */ /* 0x000fc80000000009 */
[----:B------:R-:W-:-:S04]  /*07d0*/  FFMA R9, R0, R16, RZ ;  /* 0x0000001000097223 */ /* 0x000fc800000000ff */
[----:B------:R-:W-:-:S04]  /*07e0*/  FFMA R12, R11, R9, R0 ;  /* 0x000000090b0c7223 */ /* 0x000fc80000000000 */
[----:B------:R-:W-:-:S04]  /*07f0*/  FFMA R9, R16, R12, R9 ;  /* 0x0000000c10097223 */ /* 0x000fc80000000009 */
[----:B------:R-:W-:-:S04]  /*0800*/  FFMA R12, R11, R9, R0 ;  /* 0x000000090b0c7223 */ /* 0x000fc80000000000 */
[----:B------:R-:W-:-:S05]  /*0810*/  FFMA R0, R16, R12, R9 ;  /* 0x0000000c10007223 */ /* 0x000fca0000000009 */
[----:B------:R-:W-:-:S04]  /*0820*/  SHF.R.U32.HI R5, RZ, 0x17, R0 ;  /* 0x00000017ff057819 */ /* 0x000fc80000011600 */
[----:B------:R-:W-:-:S04]  /*0830*/  LOP3.LUT R5, R5, 0xff, RZ, 0xc0, !PT ;  /* 0x000000ff05057812 */ /* 0x000fc800078ec0ff */
[----:B------:R-:W-:-:S05]  /*0840*/  IADD3 R11, PT, PT, R5, R8, RZ ;  /* 0x00000008050b7210 */ /* 0x000fca0007ffe0ff */
[----:B------:R-:W-:-:S05]  /*0850*/  VIADD R5, R11, 0xffffffff ;  /* 0xffffffff0b057836 */ /* 0x000fca0000000000 */
[----:B------:R-:W-:-:S13]  /*0860*/  ISETP.GE.U32.AND P0, PT, R5, 0xfe, PT ;  /* 0x000000fe0500780c */ /* 0x000fda0003f06070 */
[----:B------:R-:W-:Y:S05]  /*0870*/  @!P0 BRA `(.L_x_15) ;  /* 0x0000000000808947 */ /* 0x000fea0003800000 */
[----:B------:R-:W-:-:S13]  /*0880*/  ISETP.GT.AND P0, PT, R11, 0xfe, PT ;  /* 0x000000fe0b00780c */ /* 0x000fda0003f04270 */
[----:B------:R-:W-:Y:S05]  /*0890*/  @P0 BRA `(.L_x_16) ;  /* 0x00000000006c0947 */ /* 0x000fea0003800000 */
[----:B------:R-:W-:-:S13]  /*08a0*/  ISETP.GE.AND P0, PT, R11, 0x1, PT ;  /* 0x000000010b00780c */ /* 0x000fda0003f06270 */
[----:B------:R-:W-:Y:S05]  /*08b0*/  @P0 BRA `(.L_x_17) ;  /* 0x0000000000740947 */ /* 0x000fea0003800000 */
[----:B------:R-:W-:Y:S02]  /*08c0*/  ISETP.GE.AND P0, PT, R11, -0x18, PT ;  /* 0xffffffe80b00780c */ /* 0x000fe40003f06270 */
[----:B------:R-:W-:-:S11]  /*08d0*/  LOP3.LUT R0, R0, 0x80000000, RZ, 0xc0, !PT ;  /* 0x8000000000007812 */ /* 0x000fd600078ec0ff */
[----:B------:R-:W-:Y:S05]  /*08e0*/  @!P0 BRA `(.L_x_17) ;  /* 0x0000000000688947 */ /* 0x000fea0003800000 */
[CCC-:B------:R-:W-:Y:S01]  /*08f0*/  FFMA.RZ R5, R16.reuse, R12.reuse, R9.reuse ;  /* 0x0000000c10057223 */ /* 0x1c0fe2000000c009 */
[CCC-:B------:R-:W-:Y:S01]  /*0900*/  FFMA.RM R8, R16.reuse, R12.reuse, R9.reuse ;  /* 0x0000000c10087223 */ /* 0x1c0fe20000004009 */
[C---:B------:R-:W-:Y:S02]  /*0910*/  ISETP.NE.AND P2, PT, R11.reuse, RZ, PT ;  /* 0x000000ff0b00720c */ /* 0x040fe40003f45270 */
[----:B------:R-:W-:Y:S02]  /*0920*/  ISETP.NE.AND P1, PT, R11, RZ, PT ;  /* 0x000000ff0b00720c */ /* 0x000fe40003f25270 */
[----:B------:R-:W-:Y:S01]  /*0930*/  LOP3.LUT R7, R5, 0x7fffff, RZ, 0xc0, !PT ;  /* 0x007fffff05077812 */ /* 0x000fe200078ec0ff */
[----:B------:R-:W-:Y:S01]  /*0940*/  FFMA.RP R5, R16, R12, R9 ;  /* 0x0000000c10057223 */ /* 0x000fe20000008009 */
[----:B------:R-:W-:Y:S02]  /*0950*/  VIADD R12, R11, 0x20 ;  /* 0x000000200b0c7836 */ /* 0x000fe40000000000 */
[----:B------:R-:W-:Y:S01]  /*0960*/  LOP3.LUT R7, R7, 0x800000, RZ, 0xfc, !PT ;  /* 0x0080000007077812 */ /* 0x000fe200078efcff */
[----:B------:R-:W-:Y:S01]  /*0970*/  IMAD.MOV R9, RZ, RZ, -R11 ;  /* 0x000000ffff097224 */ /* 0x000fe200078e0a0b */
[----:B------:R-:W-:-:S02]  /*0980*/  FSETP.NEU.FTZ.AND P0, PT, R5, R8, PT ;  /* 0x000000080500720b */ /* 0x000fc40003f1d000 */
[----:B------:R-:W-:Y:S02]  /*0990*/  SHF.L.U32 R12, R7, R12, RZ ;  /* 0x0000000c070c7219 */ /* 0x000fe400000006ff */
[----:B------:R-:W-:Y:S02]  /*09a0*/  SEL R8, R9, RZ, P2 ;  /* 0x000000ff09087207 */ /* 0x000fe40001000000 */
[----:B------:R-:W-:Y:S02]  /*09b0*/  ISETP.NE.AND P1, PT, R12, RZ, P1 ;  /* 0x000000ff0c00720c */ /* 0x000fe40000f25270 */
[----:B------:R-:W-:Y:S02]  /*09c0*/  SHF.R.U32.HI R8, RZ, R8, R7 ;  /* 0x00000008ff087219 */ /* 0x000fe40000011607 */
[----:B------:R-:W-:Y:S02]  /*09d0*/  PLOP3.LUT P0, PT, P0, P1, PT, 0xf8, 0x8f ;  /* 0x00000000008f781c */ /* 0x000fe40000703f70 */
[----:B------:R-:W-:-:S02]  /*09e0*/  SHF.R.U32.HI R12, RZ, 0x1, R8 ;  /* 0x00000001ff0c7819 */ /* 0x000fc40000011608 */
[----:B------:R-:W-:-:S04]  /*09f0*/  SEL R5, RZ, 0x1, !P0 ;  /* 0x00000001ff057807 */ /* 0x000fc80004000000 */
[----:B------:R-:W-:-:S04]  /*0a00*/  LOP3.LUT R5, R5, 0x1, R12, 0xf8, !PT ;  /* 0x0000000105057812 */ /* 0x000fc800078ef80c */
[----:B------:R-:W-:-:S04]  /*0a10*/  LOP3.LUT R5, R5, R8, RZ, 0xc0, !PT ;  /* 0x0000000805057212 */ /* 0x000fc800078ec0ff */
[----:B------:R-:W-:-:S04]  /*0a20*/  IADD3 R5, PT, PT, R12, R5, RZ ;  /* 0x000000050c057210 */ /* 0x000fc80007ffe0ff */
[----:B------:R-:W-:Y:S01]  /*0a30*/  LOP3.LUT R0, R5, R0, RZ, 0xfc, !PT ;  /* 0x0000000005007212 */ /* 0x000fe200078efcff */
[----:B------:R-:W-:Y:S06]  /*0a40*/  BRA `(.L_x_17) ;  /* 0x0000000000107947 */ /* 0x000fec0003800000 */
.L_x_16:
[----:B------:R-:W-:-:S04]  /*0a50*/  LOP3.LUT R0, R0, 0x80000000, RZ, 0xc0, !PT ;  /* 0x8000000000007812 */ /* 0x000fc800078ec0ff */
[----:B------:R-:W-:Y:S01]  /*0a60*/  LOP3.LUT R0, R0, 0x7f800000, RZ, 0xfc, !PT ;  /* 0x7f80000000007812 */ /* 0x000fe200078efcff */
[----:B------:R-:W-:Y:S06]  /*0a70*/  BRA `(.L_x_17) ;  /* 0x0000000000047947 */ /* 0x000fec0003800000 */
.L_x_15:
[----:B------:R-:W-:-:S07]  /*0a80*/  IMAD R0, R8, 0x800000, R0 ;  /* 0x0080000008007824 */ /* 0x000fce00078e0200 */
.L_x_17:
[----:B------:R-:W-:Y:S05]  /*0a90*/  BSYNC.RECONVERGENT B2 ;  /* 0x0000000000027941 */ /* 0x000fea0003800200 */
.L_x_14:
[----:B------:R-:W-:Y:S05]  /*0aa0*/  BRA `(.L_x_18) ;  /* 0x0000000000207947 */ /* 0x000fea0003800000 */
.L_x_13:
[----:B------:R-:W-:-:S04]  /*0ab0*/  LOP3.LUT R0, R5, 0x80000000, R0, 0x48, !PT ;  /* 0x8000000005007812 */ /* 0x000fc800078e4800 */
[----:B------:R-:W-:Y:S01]  /*0ac0*/  LOP3.LUT R0, R0, 0x7f800000, RZ, 0xfc, !PT ;  /* 0x7f80000000007812 */ /* 0x000fe200078efcff */
[----:B------:R-:W-:Y:S06]  /*0ad0*/  BRA `(.L_x_18) ;  /* 0x0000000000147947 */ /* 0x000fec0003800000 */
.L_x_12:
[----:B------:R-:W-:Y:S01]  /*0ae0*/  LOP3.LUT R0, R5, 0x80000000, R0, 0x48, !PT ;  /* 0x8000000005007812 */ /* 0x000fe200078e4800 */
[----:B------:R-:W-:Y:S06]  /*0af0*/  BRA `(.L_x_18) ;  /* 0x00000000000c7947 */ /* 0x000fec0003800000 */
.L_x_11:
[----:B------:R-:W0:Y:S01]  /*0b00*/  MUFU.RSQ R0, -QNAN ;  /* 0xffc0000000007908 */ /* 0x000e220000001400 */
[----:B------:R-:W-:Y:S05]  /*0b10*/  BRA `(.L_x_18) ;  /* 0x0000000000047947 */ /* 0x000fea0003800000 */
.L_x_10:
[----:B------:R-:W-:-:S07]  /*0b20*/  FADD.FTZ R0, R0, R3 ;  /* 0x0000000300007221 */ /* 0x000fce0000010000 */
.L_x_18:
[----:B------:R-:W-:Y:S05]  /*0b30*/  BSYNC.RECONVERGENT B1 ;  /* 0x0000000000017941 */ /* 0x000fea0003800200 */
.L_x_8:
[----:B------:R-:W-:-:S04]  /*0b40*/  IMAD.MOV.U32 R7, RZ, RZ, 0x0 ;  /* 0x00000000ff077424 */ /* 0x000fc800078e00ff */
[----:B0-----:R-:W-:Y:S05]  /*0b50*/  RET.REL.NODEC R6 `(_Z21linear_regression_gpuPfS_S_iif) ;  /* 0xfffffff406287950 */ /* 0x001fea0003c3ffff */
.L_x_19:
[----:B------:R-:W-:-:S00]  /*0b60*/  BRA `(.L_x_19) ;  /* 0xfffffffc00fc7947 */ /* 0x000fc0000383ffff */
[----:B------:R-:W-:-:S00]  /*0b70*/  NOP ;  /* 0x0000000000007918 */ /* 0x000fc00000000000 */
        /* <DEDUP_REMOVED lines=8> */
.L_x_20:


//--------------------- .nv.shared.reserved.0     --------------------------
	.section	.nv.shared.reserved.0,"aw",@nobits
	.weak		__nv_reservedSMEM_offset_0_alias
	.size		__nv_reservedSMEM_offset_0_alias, 0, 64
	.other		__nv_reservedSMEM_offset_0_alias,@"STO_CUDA_RESERVED_SHARED STV_DEFAULT"
__nv_reservedSMEM_offset_0_alias:
	.zero		0
	.zero		64


//--------------------- .nv.constant0._Z21linear_regression_gpuPfS_S_iif --------------------------
	.section	.nv.constant0._Z21linear_regression_gpuPfS_S_iif,"a",@progbits
	.sectionflags	@""
	.align	4
.nv.constant0._Z21linear_regression_gpuPfS_S_iif:
	.zero		932


//--------------------- SYMBOLS --------------------------

	.type		.nv.reservedSmem.offset0,@object
	.size		.nv.reservedSmem.offset0,0x4
